//
// Generated by NVIDIA NVVM Compiler
//
// Compiler Build ID: CL-36424714
// Cuda compilation tools, release 13.0, V13.0.88
// Based on NVVM 20.0.0
//

.version 9.0
.target sm_100
.address_size 64

	// .globl	_Z17run_bounded_array12BoundedArrayii

.visible .entry _Z17run_bounded_array12BoundedArrayii(
	.param .align 8 .b8 _Z17run_bounded_array12BoundedArrayii_param_0[64],
	.param .u32 _Z17run_bounded_array12BoundedArrayii_param_1,
	.param .u32 _Z17run_bounded_array12BoundedArrayii_param_2
)
{
	.local .align 8 .b8 	__local_depot0[64];
	.reg .b64 	%SP;
	.reg .b64 	%SPL;
	.reg .pred 	%p<10>;
	.reg .b32 	%r<37>;
	.reg .b32 	%f<34>;
	.reg .b64 	%rd<24>;

	mov.u64 	%SPL, __local_depot0;
	ld.param.u64 	%rd6, [_Z17run_bounded_array12BoundedArrayii_param_0+56];
	ld.param.u64 	%rd7, [_Z17run_bounded_array12BoundedArrayii_param_0+48];
	ld.param.u64 	%rd8, [_Z17run_bounded_array12BoundedArrayii_param_0+40];
	ld.param.u64 	%rd9, [_Z17run_bounded_array12BoundedArrayii_param_0+32];
	ld.param.u64 	%rd10, [_Z17run_bounded_array12BoundedArrayii_param_0+24];
	ld.param.u64 	%rd11, [_Z17run_bounded_array12BoundedArrayii_param_0+16];
	ld.param.u64 	%rd12, [_Z17run_bounded_array12BoundedArrayii_param_0+8];
	ld.param.u64 	%rd13, [_Z17run_bounded_array12BoundedArrayii_param_0];
	ld.param.u32 	%r15, [_Z17run_bounded_array12BoundedArrayii_param_1];
	ld.param.u32 	%r16, [_Z17run_bounded_array12BoundedArrayii_param_2];
	add.u64 	%rd1, %SPL, 0;
	st.local.u64 	[%rd1], %rd13;
	st.local.u64 	[%rd1+8], %rd12;
	st.local.u64 	[%rd1+16], %rd11;
	st.local.u64 	[%rd1+24], %rd10;
	st.local.u64 	[%rd1+32], %rd9;
	st.local.u64 	[%rd1+40], %rd8;
	st.local.u64 	[%rd1+48], %rd7;
	st.local.u64 	[%rd1+56], %rd6;
	min.s32 	%r17, %r15, %r16;
	setp.lt.s32 	%p1, %r17, 1;
	@%p1 bra 	$L__BB0_14;
	and.b32  	%r1, %r16, 7;
	add.s32 	%r2, %r1, -1;
	and.b32  	%r3, %r16, 3;
	and.b32  	%r4, %r16, 2147483640;
	and.b32  	%r5, %r16, 1;
	mov.b32 	%r32, 0;
$L__BB0_2:
	setp.lt.u32 	%p2, %r16, 8;
	cvt.rn.f32.u32 	%f2, %r32;
	add.f32 	%f3, %f2, 0f42F60000;
	add.f32 	%f1, %f3, 0f3F800000;
	mul.wide.u32 	%rd15, %r32, 8;
	add.s64 	%rd16, %rd1, %rd15;
	ld.local.u64 	%rd2, [%rd16];
	mov.b32 	%r35, 0;
	@%p2 bra 	$L__BB0_5;
	add.s64 	%rd23, %rd2, 16;
	mov.b32 	%r33, 0;
$L__BB0_4:
	.pragma "nounroll";
	cvt.rn.f32.u32 	%f4, %r33;
	add.f32 	%f5, %f1, %f4;
	st.f32 	[%rd23+-16], %f5;
	add.s32 	%r21, %r33, 1;
	cvt.rn.f32.u32 	%f6, %r21;
	add.f32 	%f7, %f1, %f6;
	st.f32 	[%rd23+-12], %f7;
	add.s32 	%r22, %r33, 2;
	cvt.rn.f32.u32 	%f8, %r22;
	add.f32 	%f9, %f1, %f8;
	st.f32 	[%rd23+-8], %f9;
	add.s32 	%r23, %r33, 3;
	cvt.rn.f32.u32 	%f10, %r23;
	add.f32 	%f11, %f1, %f10;
	st.f32 	[%rd23+-4], %f11;
	add.s32 	%r24, %r33, 4;
	cvt.rn.f32.u32 	%f12, %r24;
	add.f32 	%f13, %f1, %f12;
	st.f32 	[%rd23], %f13;
	add.s32 	%r25, %r33, 5;
	cvt.rn.f32.u32 	%f14, %r25;
	add.f32 	%f15, %f1, %f14;
	st.f32 	[%rd23+4], %f15;
	add.s32 	%r26, %r33, 6;
	cvt.rn.f32.u32 	%f16, %r26;
	add.f32 	%f17, %f1, %f16;
	st.f32 	[%rd23+8], %f17;
	add.s32 	%r27, %r33, 7;
	cvt.rn.f32.u32 	%f18, %r27;
	add.f32 	%f19, %f1, %f18;
	st.f32 	[%rd23+12], %f19;
	add.s64 	%rd23, %rd23, 32;
	add.s32 	%r33, %r33, 8;
	setp.ne.s32 	%p3, %r33, %r4;
	mov.u32 	%r35, %r4;
	@%p3 bra 	$L__BB0_4;
$L__BB0_5:
	setp.eq.s32 	%p4, %r1, 0;
	@%p4 bra 	$L__BB0_13;
	setp.lt.u32 	%p5, %r2, 3;
	@%p5 bra 	$L__BB0_8;
	cvt.rn.f32.u32 	%f20, %r35;
	add.f32 	%f21, %f1, %f20;
	mul.wide.u32 	%rd17, %r35, 4;
	add.s64 	%rd18, %rd2, %rd17;
	st.f32 	[%rd18], %f21;
	add.s32 	%r28, %r35, 1;
	cvt.rn.f32.u32 	%f22, %r28;
	add.f32 	%f23, %f1, %f22;
	st.f32 	[%rd18+4], %f23;
	add.s32 	%r29, %r35, 2;
	cvt.rn.f32.u32 	%f24, %r29;
	add.f32 	%f25, %f1, %f24;
	st.f32 	[%rd18+8], %f25;
	add.s32 	%r30, %r35, 3;
	cvt.rn.f32.u32 	%f26, %r30;
	add.f32 	%f27, %f1, %f26;
	st.f32 	[%rd18+12], %f27;
	add.s32 	%r35, %r35, 4;
$L__BB0_8:
	setp.eq.s32 	%p6, %r3, 0;
	@%p6 bra 	$L__BB0_13;
	setp.eq.s32 	%p7, %r3, 1;
	@%p7 bra 	$L__BB0_11;
	cvt.rn.f32.u32 	%f28, %r35;
	add.f32 	%f29, %f1, %f28;
	mul.wide.u32 	%rd19, %r35, 4;
	add.s64 	%rd20, %rd2, %rd19;
	st.f32 	[%rd20], %f29;
	add.s32 	%r31, %r35, 1;
	cvt.rn.f32.u32 	%f30, %r31;
	add.f32 	%f31, %f1, %f30;
	st.f32 	[%rd20+4], %f31;
	add.s32 	%r35, %r35, 2;
$L__BB0_11:
	setp.eq.s32 	%p8, %r5, 0;
	@%p8 bra 	$L__BB0_13;
	cvt.rn.f32.u32 	%f32, %r35;
	add.f32 	%f33, %f1, %f32;
	mul.wide.u32 	%rd21, %r35, 4;
	add.s64 	%rd22, %rd2, %rd21;
	st.f32 	[%rd22], %f33;
$L__BB0_13:
	add.s32 	%r32, %r32, 1;
	setp.ne.s32 	%p9, %r32, %r15;
	@%p9 bra 	$L__BB0_2;
$L__BB0_14:
	ret;

}


// ===== COMPILED SASS (sm_100) =====

	.target	sm_100

	.elftype	@"ET_EXEC"


//--------------------- .note.nv.tkinfo           --------------------------
	.section	.note.nv.tkinfo,"",@"SHT_NOTE"
	.sectionflags	@"SHF_NOTE_NV_TKINFO"
	.tkinfo
        /*0018*/ 	.word	0x00000002
        /*0030*/ 	.string	""
        /*0030*/ 	.string	"ptxas"
        /*0030*/ 	.string	"Cuda compilation tools, release 13.0, V13.0.88"
        /*0030*/ 	.string	"Build cuda_13.0.r13.0/compiler.36424714_0"
        /*0030*/ 	.string	"-arch sm_100 -m 64 "



//--------------------- .note.nv.cuinfo           --------------------------
	.section	.note.nv.cuinfo,"",@"SHT_NOTE"
	.sectionflags	@"SHF_NOTE_NV_CUINFO"
        /*0018*/ 	.short	0x0002
        /*001a*/ 	.short	0x0064
        /*001c*/ 	.short	0x0082
	.zero		2


//--------------------- .nv.info                  --------------------------
	.section	.nv.info,"",@"SHT_CUDA_INFO"
	.align	4


	//----- nvinfo : EIATTR_REGCOUNT
	.align		4
        /*0000*/ 	.byte	0x04, 0x2f
        /*0002*/ 	.short	(.L_1 - .L_0)
	.align		4
.L_0:
        /*0004*/ 	.word	index@(_Z17run_bounded_array12BoundedArrayii)
        /*0008*/ 	.word	0x0000001a


	//----- nvinfo : EIATTR_FRAME_SIZE
	.align		4
.L_1:
        /*000c*/ 	.byte	0x04, 0x11
        /*000e*/ 	.short	(.L_3 - .L_2)
	.align		4
.L_2:
        /*0010*/ 	.word	index@(_Z17run_bounded_array12BoundedArrayii)
        /*0014*/ 	.word	0x00000040


	//----- nvinfo : EIATTR_MIN_STACK_SIZE
	.align		4
.L_3:
        /*0018*/ 	.byte	0x04, 0x12
        /*001a*/ 	.short	(.L_5 - .L_4)
	.align		4
.L_4:
        /*001c*/ 	.word	index@(_Z17run_bounded_array12BoundedArrayii)
        /*0020*/ 	.word	0x00000040
.L_5:


//--------------------- .nv.compat                --------------------------
	.section	.nv.compat,"",@"SHT_CUDA_COMPAT_INFO"
	.align	4
        /*0000*/ 	.byte	0x02, 0x09, 0x00, 0x00, 0x02, 0x02, 0x01, 0x00, 0x02, 0x05, 0x05, 0x00, 0x03, 0x07, 0x01, 0x01
        /*0010*/ 	.byte	0x02, 0x03, 0x00, 0x00, 0x02, 0x06, 0x01, 0x00, 0x04, 0x0b, 0x08, 0x00, 0x09, 0x00, 0x00, 0x00
        /*0020*/ 	.byte	0x00, 0x00, 0x00, 0x00


//--------------------- .nv.info._Z17run_bounded_array12BoundedArrayii --------------------------
	.section	.nv.info._Z17run_bounded_array12BoundedArrayii,"",@"SHT_CUDA_INFO"
	.sectionflags	@""
	.align	4


	//----- nvinfo : EIATTR_CUDA_API_VERSION
	.align		4
        /*0000*/ 	.byte	0x04, 0x37
        /*0002*/ 	.short	(.L_7 - .L_6)
.L_6:
        /*0004*/ 	.word	0x00000082


	//----- nvinfo : EIATTR_KPARAM_INFO
	.align		4
.L_7:
        /*0008*/ 	.byte	0x04, 0x17
        /*000a*/ 	.short	(.L_9 - .L_8)
.L_8:
        /*000c*/ 	.word	0x00000000
        /*0010*/ 	.short	0x0002
        /*0012*/ 	.short	0x0044
        /*0014*/ 	.byte	0x00, 0xf0, 0x11, 0x00


	//----- nvinfo : EIATTR_KPARAM_INFO
	.align		4
.L_9:
        /*0018*/ 	.byte	0x04, 0x17
        /*001a*/ 	.short	(.L_11 - .L_10)
.L_10:
        /*001c*/ 	.word	0x00000000
        /*0020*/ 	.short	0x0001
        /*0022*/ 	.short	0x0040
        /*0024*/ 	.byte	0x00, 0xf0, 0x11, 0x00


	//----- nvinfo : EIATTR_KPARAM_INFO
	.align		4
.L_11:
        /*0028*/ 	.byte	0x04, 0x17
        /*002a*/ 	.short	(.L_13 - .L_12)
.L_12:
        /*002c*/ 	.word	0x00000000
        /*0030*/ 	.short	0x0000
        /*0032*/ 	.short	0x0000
        /*0034*/ 	.byte	0x00, 0xf0, 0x01, 0x01


	//----- nvinfo : EIATTR_SPARSE_MMA_MASK
	.align		4
.L_13:
        /*0038*/ 	.byte	0x03, 0x50
        /*003a*/ 	.short	0x0000


	//----- nvinfo : EIATTR_MAXREG_COUNT
	.align		4
        /*003c*/ 	.byte	0x03, 0x1b
        /*003e*/ 	.short	0x00ff


	//----- nvinfo : EIATTR_MERCURY_ISA_VERSION
	.align		4
        /*0040*/ 	.byte	0x03, 0x5f
        /*0042*/ 	.short	0x0101


	//----- nvinfo : EIATTR_VRC_CTA_INIT_COUNT
	.align		4
        /*0044*/ 	.byte	0x02, 0x4a
	.zero		1
	.zero		1


	//----- nvinfo : EIATTR_EXIT_INSTR_OFFSETS
	.align		4
        /*0048*/ 	.byte	0x04, 0x1c
        /*004a*/ 	.short	(.L_15 - .L_14)


	//   ....[0]....
.L_14:
        /*004c*/ 	.word	0x00000150


	//   ....[1]....
        /*0050*/ 	.word	0x00000790


	//----- nvinfo : EIATTR_CBANK_PARAM_SIZE
	.align		4
.L_15:
        /*0054*/ 	.byte	0x03, 0x19
        /*0056*/ 	.short	0x0048


	//----- nvinfo : EIATTR_PARAM_CBANK
	.align		4
        /*0058*/ 	.byte	0x04, 0x0a
        /*005a*/ 	.short	(.L_17 - .L_16)
	.align		4
.L_16:
        /*005c*/ 	.word	index@(.nv.constant0._Z17run_bounded_array12BoundedArrayii)
        /*0060*/ 	.short	0x0380
        /*0062*/ 	.short	0x0048


	//----- nvinfo : EIATTR_SW_WAR
	.align		4
.L_17:
        /*0064*/ 	.byte	0x04, 0x36
        /*0066*/ 	.short	(.L_19 - .L_18)
.L_18:
        /*0068*/ 	.word	0x00000008
.L_19:


//--------------------- .nv.callgraph             --------------------------
	.section	.nv.callgraph,"",@"SHT_CUDA_CALLGRAPH"
	.align	4
	.sectionentsize	8
	.align		4
        /*0000*/ 	.word	0x00000000
	.align		4
        /*0004*/ 	.word	0xffffffff
	.align		4
        /*0008*/ 	.word	0x00000000
	.align		4
        /*000c*/ 	.word	0xfffffffe
	.align		4
        /*0010*/ 	.word	0x00000000
	.align		4
        /*0014*/ 	.word	0xfffffffd
	.align		4
        /*0018*/ 	.word	0x00000000
	.align		4
        /*001c*/ 	.word	0xfffffffc


//--------------------- .text._Z17run_bounded_array12BoundedArrayii --------------------------
	.section	.text._Z17run_bounded_array12BoundedArrayii,"ax",@progbits
	.align	128
        .global         _Z17run_bounded_array12BoundedArrayii
        .type           _Z17run_bounded_array12BoundedArrayii,@function
        .size           _Z17run_bounded_array12BoundedArrayii,(.L_x_7 - _Z17run_bounded_array12BoundedArrayii)
        .other          _Z17run_bounded_array12BoundedArrayii,@"STO_CUDA_ENTRY STV_DEFAULT"
_Z17run_bounded_array12BoundedArrayii:
.text._Z17run_bounded_array12BoundedArrayii:
[----:B------:R-:W0:Y:S08]  /*0000*/  LDC R1, c[0x0][0x37c] ;  /* 0x0000df00ff017b82 */ /* 0x000e300000000800 */
[----:B------:R-:W1:Y:S01]  /*0010*/  LDC.64 R18, c[0x0][0x3c0] ;  /* 0x0000f000ff127b82 */ /* 0x000e620000000a00 */
[----:B0-----:R-:W-:-:S07]  /*0020*/  VIADD R1, R1, 0xffffffc0 ;  /* 0xffffffc001017836 */ /* 0x001fce0000000000 */
[----:B------:R-:W0:Y:S08]  /*0030*/  LDC.64 R2, c[0x0][0x380] ;  /* 0x0000e000ff027b82 */ /* 0x000e300000000a00 */
[----:B------:R-:W2:Y:S08]  /*0040*/  LDC.64 R4, c[0x0][0x388] ;  /* 0x0000e200ff047b82 */ /* 0x000eb00000000a00 */
[----:B------:R-:W3:Y:S01]  /*0050*/  LDC.64 R6, c[0x0][0x390] ;  /* 0x0000e400ff067b82 */ /* 0x000ee20000000a00 */
[----:B-1----:R-:W-:-:S04]  /*0060*/  VIMNMX R0, PT, PT, R18, R19, PT ;  /* 0x0000001312007248 */ /* 0x002fc80003fe0100 */
[----:B------:R-:W-:-:S03]  /*0070*/  ISETP.GE.AND P0, PT, R0, 0x1, PT ;  /* 0x000000010000780c */ /* 0x000fc60003f06270 */
[----:B------:R-:W1:Y:S01]  /*0080*/  LDC.64 R8, c[0x0][0x398] ;  /* 0x0000e600ff087b82 */ /* 0x000e620000000a00 */
[----:B0-----:R0:W-:Y:S07]  /*0090*/  STL.64 [R1], R2 ;  /* 0x0000000201007387 */ /* 0x0011ee0000100a00 */
[----:B------:R-:W4:Y:S01]  /*00a0*/  LDC.64 R10, c[0x0][0x3a0] ;  /* 0x0000e800ff0a7b82 */ /* 0x000f220000000a00 */
[----:B--2---:R0:W-:Y:S07]  /*00b0*/  STL.64 [R1+0x8], R4 ;  /* 0x0000080401007387 */ /* 0x0041ee0000100a00 */
[----:B------:R-:W2:Y:S01]  /*00c0*/  LDC.64 R12, c[0x0][0x3a8] ;  /* 0x0000ea00ff0c7b82 */ /* 0x000ea20000000a00 */
[----:B---3--:R0:W-:Y:S07]  /*00d0*/  STL.64 [R1+0x10], R6 ;  /* 0x0000100601007387 */ /* 0x0081ee0000100a00 */
[----:B------:R-:W3:Y:S01]  /*00e0*/  LDC.64 R14, c[0x0][0x3b0] ;  /* 0x0000ec00ff0e7b82 */ /* 0x000ee20000000a00 */
[----:B-1----:R0:W-:Y:S07]  /*00f0*/  STL.64 [R1+0x18], R8 ;  /* 0x0000180801007387 */ /* 0x0021ee0000100a00 */
[----:B------:R-:W1:Y:S01]  /*0100*/  LDC.64 R16, c[0x0][0x3b8] ;  /* 0x0000ee00ff107b82 */ /* 0x000e620000000a00 */
[----:B----4-:R0:W-:Y:S04]  /*0110*/  STL.64 [R1+0x20], R10 ;  /* 0x0000200a01007387 */ /* 0x0101e80000100a00 */
[----:B--2---:R0:W-:Y:S04]  /*0120*/  STL.64 [R1+0x28], R12 ;  /* 0x0000280c01007387 */ /* 0x0041e80000100a00 */
[----:B---3--:R0:W-:Y:S04]  /*0130*/  STL.64 [R1+0x30], R14 ;  /* 0x0000300e01007387 */ /* 0x0081e80000100a00 */
[----:B-1----:R0:W-:Y:S01]  /*0140*/  STL.64 [R1+0x38], R16 ;  /* 0x0000381001007387 */ /* 0x0021e20000100a00 */
[----:B------:R-:W-:Y:S05]  /*0150*/  @!P0 EXIT ;  /* 0x000000000000894d */ /* 0x000fea0003800000 */
[C---:B0-----:R-:W-:Y:S01]  /*0160*/  LOP3.LUT R10, R19.reuse, 0x7, RZ, 0xc0, !PT ;  /* 0x00000007130a7812 */ /* 0x041fe200078ec0ff */
[----:B------:R-:W-:Y:S01]  /*0170*/  IMAD.MOV.U32 R8, RZ, RZ, RZ ;  /* 0x000000ffff087224 */ /* 0x000fe200078e00ff */
[----:B------:R-:W-:Y:S01]  /*0180*/  LOP3.LUT R12, R19, 0x3, RZ, 0xc0, !PT ;  /* 0x00000003130c7812 */ /* 0x000fe200078ec0ff */
[----:B------:R-:W0:Y:S02]  /*0190*/  LDCU.64 UR10, c[0x0][0x358] ;  /* 0x00006b00ff0a77ac */ /* 0x000e240008000a00 */
[----:B------:R-:W-:-:S05]  /*01a0*/  VIADD R0, R10, 0xffffffff ;  /* 0xffffffff0a007836 */ /* 0x000fca0000000000 */
[----:B------:R-:W-:Y:S02]  /*01b0*/  ISETP.GE.U32.AND P0, PT, R0, 0x3, PT ;  /* 0x000000030000780c */ /* 0x000fe40003f06070 */
[----:B------:R-:W-:-:S11]  /*01c0*/  LOP3.LUT R0, R19, 0x7ffffff8, RZ, 0xc0, !PT ;  /* 0x7ffffff813007812 */ /* 0x000fd600078ec0ff */
.L_x_5:
[C---:B--2--5:R-:W-:Y:S01]  /*01d0*/  IMAD R2, R8.reuse, 0x8, R1 ;  /* 0x0000000808027824 */ /* 0x064fe200078e0201 */
[----:B-1----:R-:W1:Y:S05]  /*01e0*/  LDC.64 R4, c[0x0][0x3c0] ;  /* 0x0000f000ff047b82 */ /* 0x002e6a0000000a00 */
[----:B------:R-:W5:Y:S01]  /*01f0*/  LDL.64 R2, [R2] ;  /* 0x0000000002027983 */ /* 0x000f620000100a00 */
[----:B------:R-:W-:Y:S01]  /*0200*/  I2FP.F32.U32 R6, R8 ;  /* 0x0000000800067245 */ /* 0x000fe20000201000 */
[----:B------:R-:W-:Y:S01]  /*0210*/  IMAD.MOV.U32 R9, RZ, RZ, RZ ;  /* 0x000000ffff097224 */ /* 0x000fe200078e00ff */
[----:B------:R-:W-:Y:S02]  /*0220*/  IADD3 R8, PT, PT, R8, 0x1, RZ ;  /* 0x0000000108087810 */ /* 0x000fe40007ffe0ff */
[----:B-1----:R-:W-:-:S02]  /*0230*/  ISETP.GE.U32.AND P2, PT, R5, 0x8, PT ;  /* 0x000000080500780c */ /* 0x002fc40003f46070 */
[----:B------:R-:W-:Y:S01]  /*0240*/  ISETP.NE.AND P1, PT, R8, R4, PT ;  /* 0x000000040800720c */ /* 0x000fe20003f25270 */
[----:B------:R-:W-:-:S04]  /*0250*/  FADD R4, R6, 123 ;  /* 0x42f6000006047421 */ /* 0x000fc80000000000 */
[----:B------:R-:W-:-:S06]  /*0260*/  FADD R4, R4, 1 ;  /* 0x3f80000004047421 */ /* 0x000fcc0000000000 */
[----:B------:R-:W-:Y:S05]  /*0270*/  @!P2 BRA `(.L_x_0) ;  /* 0x0000000000a8a947 */ /* 0x000fea0003800000 */
[----:B-----5:R-:W-:Y:S01]  /*0280*/  IADD3 R11, P2, PT, R2, 0x10, RZ ;  /* 0x00000010020b7810 */ /* 0x020fe20007f5e0ff */
[----:B------:R-:W-:-:S04]  /*0290*/  UMOV UR4, URZ ;  /* 0x000000ff00047c82 */ /* 0x000fc80008000000 */
[----:B------:R-:W-:-:S08]  /*02a0*/  IMAD.X R14, RZ, RZ, R3, P2 ;  /* 0x000000ffff0e7224 */ /* 0x000fd000010e0603 */
.L_x_1:
[----:B------:R-:W-:Y:S01]  /*02b0*/  UIADD3 UR5, UPT, UPT, UR4, 0x1, URZ ;  /* 0x0000000104057890 */ /* 0x000fe2000fffe0ff */
[----:B-1----:R-:W-:Y:S01]  /*02c0*/  IMAD.MOV.U32 R6, RZ, RZ, R11 ;  /* 0x000000ffff067224 */ /* 0x002fe200078e000b */
[----:B------:R-:W-:Y:S02]  /*02d0*/  UIADD3 UR6, UPT, UPT, UR4, 0x2, URZ ;  /* 0x0000000204067890 */ /* 0x000fe4000fffe0ff */
[----:B------:R-:W-:Y:S01]  /*02e0*/  I2FP.F32.U32 R9, UR4 ;  /* 0x0000000400097c45 */ /* 0x000fe20008201000 */
[----:B------:R-:W-:Y:S01]  /*02f0*/  UIADD3 UR7, UPT, UPT, UR4, 0x5, URZ ;  /* 0x0000000504077890 */ /* 0x000fe2000fffe0ff */
[----:B------:R-:W-:Y:S01]  /*0300*/  MOV R7, R14 ;  /* 0x0000000e00077202 */ /* 0x000fe20000000f00 */
[----:B------:R-:W-:Y:S01]  /*0310*/  UIADD3 UR8, UPT, UPT, UR4, 0x6, URZ ;  /* 0x0000000604087890 */ /* 0x000fe2000fffe0ff */
[----:B------:R-:W-:Y:S01]  /*0320*/  I2FP.F32.U32 R11, UR5 ;  /* 0x00000005000b7c45 */ /* 0x000fe20008201000 */
        /* <DEDUP_REMOVED lines=8> */
[C---:B------:R-:W-:Y:S01]  /*03b0*/  FADD R11, R4.reuse, R11 ;  /* 0x0000000b040b7221 */ /* 0x040fe20000000000 */
[----:B------:R-:W-:Y:S01]  /*03c0*/  I2FP.F32.U32 R17, UR6 ;  /* 0x0000000600117c45 */ /* 0x000fe20008201000 */
[C---:B------:R-:W-:Y:S01]  /*03d0*/  FADD R9, R4.reuse, R9 ;  /* 0x0000000904097221 */ /* 0x040fe20000000000 */
[----:B------:R-:W-:Y:S01]  /*03e0*/  I2FP.F32.U32 R23, UR9 ;  /* 0x0000000900177c45 */ /* 0x000fe20008201000 */
[----:B------:R-:W-:Y:S01]  /*03f0*/  FADD R13, R4, R13 ;  /* 0x0000000d040d7221 */ /* 0x000fe20000000000 */
[----:B------:R-:W-:Y:S01]  /*0400*/  ISETP.NE.AND P2, PT, R0, UR4, PT ;  /* 0x0000000400007c0c */ /* 0x000fe2000bf45270 */
[C---:B------:R-:W-:Y:S01]  /*0410*/  FADD R15, R4.reuse, R15 ;  /* 0x0000000f040f7221 */ /* 0x040fe20000000000 */
[C---:B------:R-:W-:Y:S01]  /*0420*/  FADD R17, R4.reuse, R17 ;  /* 0x0000001104117221 */ /* 0x040fe20000000000 */
[C---:B------:R-:W-:Y:S01]  /*0430*/  FADD R19, R4.reuse, R19 ;  /* 0x0000001304137221 */ /* 0x040fe20000000000 */
[C---:B------:R-:W-:Y:S01]  /*0440*/  FADD R21, R4.reuse, R21 ;  /* 0x0000001504157221 */ /* 0x040fe20000000000 */
[----:B------:R-:W-:Y:S01]  /*0450*/  FADD R23, R4, R23 ;  /* 0x0000001704177221 */ /* 0x000fe20000000000 */
[----:B0-----:R0:W-:Y:S04]  /*0460*/  ST.E desc[UR10][R6.64+-0xc], R11 ;  /* 0xfffff40b06007985 */ /* 0x0011e8000c10190a */
[----:B------:R1:W-:Y:S04]  /*0470*/  ST.E desc[UR10][R6.64+-0x10], R9 ;  /* 0xfffff00906007985 */ /* 0x0003e8000c10190a */
[----:B------:R1:W-:Y:S01]  /*0480*/  ST.E desc[UR10][R6.64+-0x8], R13 ;  /* 0xfffff80d06007985 */ /* 0x0003e2000c10190a */
[----:B0-----:R-:W-:-:S03]  /*0490*/  IADD3 R11, P3, PT, R6, 0x20, RZ ;  /* 0x00000020060b7810 */ /* 0x001fc60007f7e0ff */
[----:B------:R1:W-:Y:S04]  /*04a0*/  ST.E desc[UR10][R6.64+-0x4], R15 ;  /* 0xfffffc0f06007985 */ /* 0x0003e8000c10190a */
[----:B------:R1:W-:Y:S01]  /*04b0*/  ST.E desc[UR10][R6.64], R17 ;  /* 0x0000001106007985 */ /* 0x0003e2000c10190a */
[----:B------:R-:W-:-:S03]  /*04c0*/  IMAD.X R14, RZ, RZ, R7, P3 ;  /* 0x000000ffff0e7224 */ /* 0x000fc600018e0607 */
[----:B------:R1:W-:Y:S04]  /*04d0*/  ST.E desc[UR10][R6.64+0x4], R19 ;  /* 0x0000041306007985 */ /* 0x0003e8000c10190a */
[----:B------:R1:W-:Y:S04]  /*04e0*/  ST.E desc[UR10][R6.64+0x8], R21 ;  /* 0x0000081506007985 */ /* 0x0003e8000c10190a */
[----:B------:R1:W-:Y:S01]  /*04f0*/  ST.E desc[UR10][R6.64+0xc], R23 ;  /* 0x00000c1706007985 */ /* 0x0003e2000c10190a */
[----:B------:R-:W-:Y:S05]  /*0500*/  @P2 BRA `(.L_x_1) ;  /* 0xfffffffc00682947 */ /* 0x000fea000383ffff */
[----:B-1----:R-:W-:-:S07]  /*0510*/  IMAD.MOV.U32 R9, RZ, RZ, R0 ;  /* 0x000000ffff097224 */ /* 0x002fce00078e0000 */
.L_x_0:
[----:B------:R-:W-:-:S13]  /*0520*/  ISETP.NE.AND P2, PT, R10, RZ, PT ;  /* 0x000000ff0a00720c */ /* 0x000fda0003f45270 */
[----:B------:R-:W-:Y:S05]  /*0530*/  @!P2 BRA `(.L_x_2) ;  /* 0x000000000090a947 */ /* 0x000fea0003800000 */
[----:B------:R-:W-:Y:S01]  /*0540*/  ISETP.NE.AND P2, PT, R12, RZ, PT ;  /* 0x000000ff0c00720c */ /* 0x000fe20003f45270 */
[----:B------:R-:W-:-:S12]  /*0550*/  @!P0 BRA `(.L_x_3) ;  /* 0x0000000000448947 */ /* 0x000fd80003800000 */
[C---:B------:R-:W-:Y:S01]  /*0560*/  VIADD R6, R9.reuse, 0x1 ;  /* 0x0000000109067836 */ /* 0x040fe20000000000 */
[C---:B------:R-:W-:Y:S01]  /*0570*/  IADD3 R7, PT, PT, R9.reuse, 0x2, RZ ;  /* 0x0000000209077810 */ /* 0x040fe20007ffe0ff */
[C---:B------:R-:W-:Y:S01]  /*0580*/  VIADD R14, R9.reuse, 0x3 ;  /* 0x00000003090e7836 */ /* 0x040fe20000000000 */
[----:B------:R-:W-:Y:S02]  /*0590*/  I2FP.F32.U32 R11, R9 ;  /* 0x00000009000b7245 */ /* 0x000fe40000201000 */
[----:B------:R-:W-:Y:S02]  /*05a0*/  I2FP.F32.U32 R13, R6 ;  /* 0x00000006000d7245 */ /* 0x000fe40000201000 */
[----:B------:R-:W-:Y:S01]  /*05b0*/  I2FP.F32.U32 R15, R7 ;  /* 0x00000007000f7245 */ /* 0x000fe20000201000 */
[----:B-----5:R-:W-:Y:S01]  /*05c0*/  IMAD.WIDE.U32 R6, R9, 0x4, R2 ;  /* 0x0000000409067825 */ /* 0x020fe200078e0002 */
[----:B------:R-:W-:-:S03]  /*05d0*/  I2FP.F32.U32 R17, R14 ;  /* 0x0000000e00117245 */ /* 0x000fc60000201000 */
[C---:B------:R-:W-:Y:S01]  /*05e0*/  FADD R11, R4.reuse, R11 ;  /* 0x0000000b040b7221 */ /* 0x040fe20000000000 */
[C---:B------:R-:W-:Y:S01]  /*05f0*/  FADD R13, R4.reuse, R13 ;  /* 0x0000000d040d7221 */ /* 0x040fe20000000000 */
[C---:B------:R-:W-:Y:S01]  /*0600*/  FADD R15, R4.reuse, R15 ;  /* 0x0000000f040f7221 */ /* 0x040fe20000000000 */
[----:B------:R-:W-:Y:S02]  /*0610*/  VIADD R9, R9, 0x4 ;  /* 0x0000000409097836 */ /* 0x000fe40000000000 */
[----:B------:R-:W-:Y:S01]  /*0620*/  FADD R17, R4, R17 ;  /* 0x0000001104117221 */ /* 0x000fe20000000000 */
[----:B0-----:R1:W-:Y:S04]  /*0630*/  ST.E desc[UR10][R6.64], R11 ;  /* 0x0000000b06007985 */ /* 0x0013e8000c10190a */
[----:B------:R1:W-:Y:S04]  /*0640*/  ST.E desc[UR10][R6.64+0x4], R13 ;  /* 0x0000040d06007985 */ /* 0x0003e8000c10190a */
[----:B------:R1:W-:Y:S04]  /*0650*/  ST.E desc[UR10][R6.64+0x8], R15 ;  /* 0x0000080f06007985 */ /* 0x0003e8000c10190a */
[----:B------:R1:W-:Y:S02]  /*0660*/  ST.E desc[UR10][R6.64+0xc], R17 ;  /* 0x00000c1106007985 */ /* 0x0003e4000c10190a */
.L_x_3:
[----:B------:R-:W-:Y:S05]  /*0670*/  @!P2 BRA `(.L_x_2) ;  /* 0x000000000040a947 */ /* 0x000fea0003800000 */
[----:B------:R-:W-:Y:S02]  /*0680*/  ISETP.NE.AND P2, PT, R12, 0x1, PT ;  /* 0x000000010c00780c */ /* 0x000fe40003f45270 */
[----:B------:R-:W-:-:S11]  /*0690*/  LOP3.LUT P3, RZ, R5, 0x1, RZ, 0xc0, !PT ;  /* 0x0000000105ff7812 */ /* 0x000fd6000786c0ff */
[----:B------:R-:W-:Y:S05]  /*06a0*/  @!P2 BRA `(.L_x_4) ;  /* 0x000000000024a947 */ /* 0x000fea0003800000 */
[C---:B-1----:R-:W-:Y:S02]  /*06b0*/  IADD3 R6, PT, PT, R9.reuse, 0x1, RZ ;  /* 0x0000000109067810 */ /* 0x042fe40007ffe0ff */
[----:B------:R-:W-:Y:S02]  /*06c0*/  I2FP.F32.U32 R5, R9 ;  /* 0x0000000900057245 */ /* 0x000fe40000201000 */
[----:B------:R-:W-:Y:S01]  /*06d0*/  I2FP.F32.U32 R11, R6 ;  /* 0x00000006000b7245 */ /* 0x000fe20000201000 */
[----:B-----5:R-:W-:-:S04]  /*06e0*/  IMAD.WIDE.U32 R6, R9, 0x4, R2 ;  /* 0x0000000409067825 */ /* 0x020fc800078e0002 */
[C---:B------:R-:W-:Y:S01]  /*06f0*/  FADD R5, R4.reuse, R5 ;  /* 0x0000000504057221 */ /* 0x040fe20000000000 */
[----:B------:R-:W-:Y:S01]  /*0700*/  FADD R11, R4, R11 ;  /* 0x0000000b040b7221 */ /* 0x000fe20000000000 */
[----:B------:R-:W-:-:S03]  /*0710*/  VIADD R9, R9, 0x2 ;  /* 0x0000000209097836 */ /* 0x000fc60000000000 */
[----:B0-----:R2:W-:Y:S04]  /*0720*/  ST.E desc[UR10][R6.64], R5 ;  /* 0x0000000506007985 */ /* 0x0015e8000c10190a */
[----:B------:R2:W-:Y:S02]  /*0730*/  ST.E desc[UR10][R6.64+0x4], R11 ;  /* 0x0000040b06007985 */ /* 0x0005e4000c10190a */
.L_x_4:
[----:B--2---:R-:W-:Y:S01]  /*0740*/  @P3 I2FP.F32.U32 R5, R9 ;  /* 0x0000000900053245 */ /* 0x004fe20000201000 */
[----:B-----5:R-:W-:-:S04]  /*0750*/  @P3 IMAD.WIDE.U32 R2, R9, 0x4, R2 ;  /* 0x0000000409023825 */ /* 0x020fc800078e0002 */
[----:B------:R-:W-:-:S05]  /*0760*/  @P3 FADD R5, R4, R5 ;  /* 0x0000000504053221 */ /* 0x000fca0000000000 */
[----:B0-----:R2:W-:Y:S02]  /*0770*/  @P3 ST.E desc[UR10][R2.64], R5 ;  /* 0x0000000502003985 */ /* 0x0015e4000c10190a */
.L_x_2:
[----:B------:R-:W-:Y:S05]  /*0780*/  @P1 BRA `(.L_x_5) ;  /* 0xfffffff800901947 */ /* 0x000fea000383ffff */
[----:B0-----:R-:W-:Y:S05]  /*0790*/  EXIT ;  /* 0x000000000000794d */ /* 0x001fea0003800000 */
.L_x_6:
[----:B------:R-:W-:-:S00]  /*07a0*/  BRA `(.L_x_6) ;  /* 0xfffffffc00fc7947 */ /* 0x000fc0000383ffff */
[----:B------:R-:W-:-:S00]  /*07b0*/  NOP ;  /* 0x0000000000007918 */ /* 0x000fc00000000000 */
        /* <DEDUP_REMOVED lines=12> */
.L_x_7:


//--------------------- .nv.shared.reserved.0     --------------------------
	.section	.nv.shared.reserved.0,"aw",@nobits
	.weak		__nv_reservedSMEM_offset_0_alias
	.size		__nv_reservedSMEM_offset_0_alias, 0, 64
	.other		__nv_reservedSMEM_offset_0_alias,@"STO_CUDA_RESERVED_SHARED STV_DEFAULT"
__nv_reservedSMEM_offset_0_alias:
	.zero		0
	.zero		64


//--------------------- .nv.constant0._Z17run_bounded_array12BoundedArrayii --------------------------
	.section	.nv.constant0._Z17run_bounded_array12BoundedArrayii,"a",@progbits
	.sectionflags	@""
	.align	4
.nv.constant0._Z17run_bounded_array12BoundedArrayii:
	.zero		968


//--------------------- SYMBOLS --------------------------

	.type		.nv.reservedSmem.offset0,@object
	.size		.nv.reservedSmem.offset0,0x4
